//
// Generated by NVIDIA NVVM Compiler
//
// Compiler Build ID: CL-36424714
// Cuda compilation tools, release 13.0, V13.0.88
// Based on NVVM 20.0.0
//

.version 9.0
.target sm_100
.address_size 64

	// .globl	_Z4shitiiPfS_S_
.extern .func  (.param .b32 func_retval0) vprintf
(
	.param .b64 vprintf_param_0,
	.param .b64 vprintf_param_1
)
;
.global .align 1 .b8 $str[2] = {10};

.visible .entry _Z4shitiiPfS_S_(
	.param .u32 _Z4shitiiPfS_S__param_0,
	.param .u32 _Z4shitiiPfS_S__param_1,
	.param .u64 .ptr .align 1 _Z4shitiiPfS_S__param_2,
	.param .u64 .ptr .align 1 _Z4shitiiPfS_S__param_3,
	.param .u64 .ptr .align 1 _Z4shitiiPfS_S__param_4
)
{
	.reg .pred 	%p<10>;
	.reg .b32 	%r<31>;
	.reg .b64 	%rd<18>;

	ld.param.u32 	%r16, [_Z4shitiiPfS_S__param_1];
	ld.param.u64 	%rd8, [_Z4shitiiPfS_S__param_4];
	cvta.to.global.u64 	%rd1, %rd8;
	setp.lt.s32 	%p1, %r16, 1;
	@%p1 bra 	$L__BB0_13;
	and.b32  	%r1, %r16, 15;
	setp.lt.u32 	%p2, %r16, 16;
	mov.b32 	%r28, 0;
	@%p2 bra 	$L__BB0_4;
	and.b32  	%r28, %r16, 2147483632;
	neg.s32 	%r26, %r28;
	add.s64 	%rd16, %rd1, 32;
$L__BB0_3:
	.pragma "nounroll";
	mov.b32 	%r18, 1073741824;
	st.global.u32 	[%rd16+-32], %r18;
	st.global.u32 	[%rd16+-28], %r18;
	st.global.u32 	[%rd16+-24], %r18;
	st.global.u32 	[%rd16+-20], %r18;
	st.global.u32 	[%rd16+-16], %r18;
	st.global.u32 	[%rd16+-12], %r18;
	st.global.u32 	[%rd16+-8], %r18;
	st.global.u32 	[%rd16+-4], %r18;
	st.global.u32 	[%rd16], %r18;
	st.global.u32 	[%rd16+4], %r18;
	st.global.u32 	[%rd16+8], %r18;
	st.global.u32 	[%rd16+12], %r18;
	st.global.u32 	[%rd16+16], %r18;
	st.global.u32 	[%rd16+20], %r18;
	st.global.u32 	[%rd16+24], %r18;
	st.global.u32 	[%rd16+28], %r18;
	add.s32 	%r26, %r26, 16;
	add.s64 	%rd16, %rd16, 64;
	setp.ne.s32 	%p3, %r26, 0;
	@%p3 bra 	$L__BB0_3;
$L__BB0_4:
	setp.eq.s32 	%p4, %r1, 0;
	@%p4 bra 	$L__BB0_13;
	and.b32  	%r7, %r16, 7;
	setp.lt.u32 	%p5, %r1, 8;
	@%p5 bra 	$L__BB0_7;
	mul.wide.u32 	%rd9, %r28, 4;
	add.s64 	%rd10, %rd1, %rd9;
	mov.b32 	%r19, 1073741824;
	st.global.u32 	[%rd10], %r19;
	st.global.u32 	[%rd10+4], %r19;
	st.global.u32 	[%rd10+8], %r19;
	st.global.u32 	[%rd10+12], %r19;
	st.global.u32 	[%rd10+16], %r19;
	st.global.u32 	[%rd10+20], %r19;
	st.global.u32 	[%rd10+24], %r19;
	st.global.u32 	[%rd10+28], %r19;
	add.s32 	%r28, %r28, 8;
$L__BB0_7:
	setp.eq.s32 	%p6, %r7, 0;
	@%p6 bra 	$L__BB0_13;
	and.b32  	%r10, %r16, 3;
	setp.lt.u32 	%p7, %r7, 4;
	@%p7 bra 	$L__BB0_10;
	mul.wide.u32 	%rd11, %r28, 4;
	add.s64 	%rd12, %rd1, %rd11;
	mov.b32 	%r20, 1073741824;
	st.global.u32 	[%rd12], %r20;
	st.global.u32 	[%rd12+4], %r20;
	st.global.u32 	[%rd12+8], %r20;
	st.global.u32 	[%rd12+12], %r20;
	add.s32 	%r28, %r28, 4;
$L__BB0_10:
	setp.eq.s32 	%p8, %r10, 0;
	@%p8 bra 	$L__BB0_13;
	mul.wide.u32 	%rd13, %r28, 4;
	add.s64 	%rd17, %rd1, %rd13;
	neg.s32 	%r30, %r10;
$L__BB0_12:
	.pragma "nounroll";
	mov.b32 	%r21, 1073741824;
	st.global.u32 	[%rd17], %r21;
	add.s64 	%rd17, %rd17, 4;
	add.s32 	%r30, %r30, 1;
	setp.ne.s32 	%p9, %r30, 0;
	@%p9 bra 	$L__BB0_12;
$L__BB0_13:
	mov.u64 	%rd14, $str;
	cvta.global.u64 	%rd15, %rd14;
	{ // callseq 0, 0
	.param .b64 param0;
	st.param.b64 	[param0], %rd15;
	.param .b64 param1;
	st.param.b64 	[param1], 0;
	.param .b32 retval0;
	call.uni (retval0), 
	vprintf, 
	(
	param0, 
	param1
	);
	ld.param.b32 	%r22, [retval0];
	} // callseq 0
	{ // callseq 1, 0
	.param .b64 param0;
	st.param.b64 	[param0], %rd15;
	.param .b64 param1;
	st.param.b64 	[param1], 0;
	.param .b32 retval0;
	call.uni (retval0), 
	vprintf, 
	(
	param0, 
	param1
	);
	ld.param.b32 	%r24, [retval0];
	} // callseq 1
	ret;

}


// ===== COMPILED SASS (sm_100) =====

	.target	sm_100

	.elftype	@"ET_EXEC"


//--------------------- .note.nv.tkinfo           --------------------------
	.section	.note.nv.tkinfo,"",@"SHT_NOTE"
	.sectionflags	@"SHF_NOTE_NV_TKINFO"
	.tkinfo
        /*0018*/ 	.word	0x00000002
        /*0030*/ 	.string	""
        /*0030*/ 	.string	"ptxas"
        /*0030*/ 	.string	"Cuda compilation tools, release 13.0, V13.0.88"
        /*0030*/ 	.string	"Build cuda_13.0.r13.0/compiler.36424714_0"
        /*0030*/ 	.string	"-arch sm_100 -m 64 "



//--------------------- .note.nv.cuinfo           --------------------------
	.section	.note.nv.cuinfo,"",@"SHT_NOTE"
	.sectionflags	@"SHF_NOTE_NV_CUINFO"
        /*0018*/ 	.short	0x0002
        /*001a*/ 	.short	0x0064
        /*001c*/ 	.short	0x0082
	.zero		2


//--------------------- .nv.info                  --------------------------
	.section	.nv.info,"",@"SHT_CUDA_INFO"
	.align	4


	//----- nvinfo : EIATTR_REGCOUNT
	.align		4
        /*0000*/ 	.byte	0x04, 0x2f
        /*0002*/ 	.short	(.L_2 - .L_1)
	.align		4
.L_1:
        /*0004*/ 	.word	index@(_Z4shitiiPfS_S_)
        /*0008*/ 	.word	0x00000018


	//----- nvinfo : EIATTR_FRAME_SIZE
	.align		4
.L_2:
        /*000c*/ 	.byte	0x04, 0x11
        /*000e*/ 	.short	(.L_4 - .L_3)
	.align		4
.L_3:
        /*0010*/ 	.word	index@(_Z4shitiiPfS_S_)
        /*0014*/ 	.word	0x00000000


	//----- nvinfo : EIATTR_MIN_STACK_SIZE
	.align		4
.L_4:
        /*0018*/ 	.byte	0x04, 0x12
        /*001a*/ 	.short	(.L_6 - .L_5)
	.align		4
.L_5:
        /*001c*/ 	.word	index@(_Z4shitiiPfS_S_)
        /*0020*/ 	.word	0x00000000
.L_6:


//--------------------- .nv.compat                --------------------------
	.section	.nv.compat,"",@"SHT_CUDA_COMPAT_INFO"
	.align	4
        /*0000*/ 	.byte	0x02, 0x09, 0x00, 0x00, 0x02, 0x02, 0x01, 0x00, 0x02, 0x05, 0x05, 0x00, 0x03, 0x07, 0x01, 0x01
        /*0010*/ 	.byte	0x02, 0x03, 0x00, 0x00, 0x02, 0x06, 0x01, 0x00, 0x04, 0x0b, 0x08, 0x00, 0x09, 0x00, 0x00, 0x00
        /*0020*/ 	.byte	0x00, 0x00, 0x00, 0x00


//--------------------- .nv.info._Z4shitiiPfS_S_  --------------------------
	.section	.nv.info._Z4shitiiPfS_S_,"",@"SHT_CUDA_INFO"
	.sectionflags	@""
	.align	4


	//----- nvinfo : EIATTR_CUDA_API_VERSION
	.align		4
        /*0000*/ 	.byte	0x04, 0x37
        /*0002*/ 	.short	(.L_8 - .L_7)
.L_7:
        /*0004*/ 	.word	0x00000082


	//----- nvinfo : EIATTR_KPARAM_INFO
	.align		4
.L_8:
        /*0008*/ 	.byte	0x04, 0x17
        /*000a*/ 	.short	(.L_10 - .L_9)
.L_9:
        /*000c*/ 	.word	0x00000000
        /*0010*/ 	.short	0x0004
        /*0012*/ 	.short	0x0018
        /*0014*/ 	.byte	0x00, 0xf5, 0x21, 0x00


	//----- nvinfo : EIATTR_KPARAM_INFO
	.align		4
.L_10:
        /*0018*/ 	.byte	0x04, 0x17
        /*001a*/ 	.short	(.L_12 - .L_11)
.L_11:
        /*001c*/ 	.word	0x00000000
        /*0020*/ 	.short	0x0003
        /*0022*/ 	.short	0x0010
        /*0024*/ 	.byte	0x00, 0xf5, 0x21, 0x00


	//----- nvinfo : EIATTR_KPARAM_INFO
	.align		4
.L_12:
        /*0028*/ 	.byte	0x04, 0x17
        /*002a*/ 	.short	(.L_14 - .L_13)
.L_13:
        /*002c*/ 	.word	0x00000000
        /*0030*/ 	.short	0x0002
        /*0032*/ 	.short	0x0008
        /*0034*/ 	.byte	0x00, 0xf5, 0x21, 0x00


	//----- nvinfo : EIATTR_KPARAM_INFO
	.align		4
.L_14:
        /*0038*/ 	.byte	0x04, 0x17
        /*003a*/ 	.short	(.L_16 - .L_15)
.L_15:
        /*003c*/ 	.word	0x00000000
        /*0040*/ 	.short	0x0001
        /*0042*/ 	.short	0x0004
        /*0044*/ 	.byte	0x00, 0xf0, 0x11, 0x00


	//----- nvinfo : EIATTR_KPARAM_INFO
	.align		4
.L_16:
        /*0048*/ 	.byte	0x04, 0x17
        /*004a*/ 	.short	(.L_18 - .L_17)
.L_17:
        /*004c*/ 	.word	0x00000000
        /*0050*/ 	.short	0x0000
        /*0052*/ 	.short	0x0000
        /*0054*/ 	.byte	0x00, 0xf0, 0x11, 0x00


	//----- nvinfo : EIATTR_SPARSE_MMA_MASK
	.align		4
.L_18:
        /*0058*/ 	.byte	0x03, 0x50
        /*005a*/ 	.short	0x0000


	//----- nvinfo : EIATTR_MAXREG_COUNT
	.align		4
        /*005c*/ 	.byte	0x03, 0x1b
        /*005e*/ 	.short	0x00ff


	//----- nvinfo : EIATTR_EXTERNS
	.align		4
        /*0060*/ 	.byte	0x04, 0x0f
        /*0062*/ 	.short	(.L_20 - .L_19)


	//   ....[0]....
	.align		4
.L_19:
        /*0064*/ 	.word	index@(vprintf)


	//----- nvinfo : EIATTR_MERCURY_ISA_VERSION
	.align		4
.L_20:
        /*0068*/ 	.byte	0x03, 0x5f
        /*006a*/ 	.short	0x0101


	//----- nvinfo : EIATTR_VRC_CTA_INIT_COUNT
	.align		4
        /*006c*/ 	.byte	0x02, 0x4a
	.zero		1
	.zero		1


	//----- nvinfo : EIATTR_SYSCALL_OFFSETS
	.align		4
        /*0070*/ 	.byte	0x04, 0x46
        /*0072*/ 	.short	(.L_22 - .L_21)


	//   ....[0]....
.L_21:
        /*0074*/ 	.word	0x000005a0


	//   ....[1]....
        /*0078*/ 	.word	0x00000610


	//----- nvinfo : EIATTR_EXIT_INSTR_OFFSETS
	.align		4
.L_22:
        /*007c*/ 	.byte	0x04, 0x1c
        /*007e*/ 	.short	(.L_24 - .L_23)


	//   ....[0]....
.L_23:
        /*0080*/ 	.word	0x00000620


	//----- nvinfo : EIATTR_CBANK_PARAM_SIZE
	.align		4
.L_24:
        /*0084*/ 	.byte	0x03, 0x19
        /*0086*/ 	.short	0x0020


	//----- nvinfo : EIATTR_PARAM_CBANK
	.align		4
        /*0088*/ 	.byte	0x04, 0x0a
        /*008a*/ 	.short	(.L_26 - .L_25)
	.align		4
.L_25:
        /*008c*/ 	.word	index@(.nv.constant0._Z4shitiiPfS_S_)
        /*0090*/ 	.short	0x0380
        /*0092*/ 	.short	0x0020


	//----- nvinfo : EIATTR_SW_WAR
	.align		4
.L_26:
        /*0094*/ 	.byte	0x04, 0x36
        /*0096*/ 	.short	(.L_28 - .L_27)
.L_27:
        /*0098*/ 	.word	0x00000008
.L_28:


//--------------------- .nv.callgraph             --------------------------
	.section	.nv.callgraph,"",@"SHT_CUDA_CALLGRAPH"
	.align	4
	.sectionentsize	8
	.align		4
        /*0000*/ 	.word	0x00000000
	.align		4
        /*0004*/ 	.word	0xffffffff
	.align		4
        /*0008*/ 	.word	index@(_Z4shitiiPfS_S_)
	.align		4
        /*000c*/ 	.word	index@(vprintf)
	.align		4
        /*0010*/ 	.word	0x00000000
	.align		4
        /*0014*/ 	.word	0xfffffffe
	.align		4
        /*0018*/ 	.word	0x00000000
	.align		4
        /*001c*/ 	.word	0xfffffffd
	.align		4
        /*0020*/ 	.word	0x00000000
	.align		4
        /*0024*/ 	.word	0xfffffffc


//--------------------- .nv.constant4             --------------------------
	.section	.nv.constant4,"a",@progbits
	.align	8
	.align		8
.nv.constant4:
        /*0000*/ 	.dword	vprintf
	.align		8
        /*0008*/ 	.dword	$str


//--------------------- .text._Z4shitiiPfS_S_     --------------------------
	.section	.text._Z4shitiiPfS_S_,"ax",@progbits
	.align	128
        .global         _Z4shitiiPfS_S_
        .type           _Z4shitiiPfS_S_,@function
        .size           _Z4shitiiPfS_S_,(.L_x_9 - _Z4shitiiPfS_S_)
        .other          _Z4shitiiPfS_S_,@"STO_CUDA_ENTRY STV_DEFAULT"
_Z4shitiiPfS_S_:
.text._Z4shitiiPfS_S_:
[----:B------:R-:W0:Y:S01]  /*0000*/  LDC R1, c[0x0][0x37c] ;  /* 0x0000df00ff017b82 */ /* 0x000e220000000800 */
[----:B------:R-:W1:Y:S02]  /*0010*/  LDCU UR6, c[0x0][0x384] ;  /* 0x00007080ff0677ac */ /* 0x000e640008000800 */
[----:B-1----:R-:W-:-:S09]  /*0020*/  UISETP.GE.AND UP0, UPT, UR6, 0x1, UPT ;  /* 0x000000010600788c */ /* 0x002fd2000bf06270 */
[----:B------:R-:W-:Y:S05]  /*0030*/  BRA.U !UP0, `(.L_x_0) ;  /* 0x00000005083c7547 */ /* 0x000fea000b800000 */
[----:B------:R-:W-:Y:S01]  /*0040*/  UISETP.GE.U32.AND UP1, UPT, UR6, 0x10, UPT ;  /* 0x000000100600788c */ /* 0x000fe2000bf26070 */
[----:B------:R-:W-:Y:S01]  /*0050*/  IMAD.MOV.U32 R5, RZ, RZ, RZ ;  /* 0x000000ffff057224 */ /* 0x000fe200078e00ff */
[----:B------:R-:W-:Y:S01]  /*0060*/  ULOP3.LUT UR7, UR6, 0xf, URZ, 0xc0, !UPT ;  /* 0x0000000f06077892 */ /* 0x000fe2000f8ec0ff */
[----:B------:R-:W1:Y:S03]  /*0070*/  LDCU.64 UR10, c[0x0][0x358] ;  /* 0x00006b00ff0a77ac */ /* 0x000e660008000a00 */
[----:B------:R-:W-:-:S03]  /*0080*/  UISETP.NE.AND UP0, UPT, UR7, URZ, UPT ;  /* 0x000000ff0700728c */ /* 0x000fc6000bf05270 */
[----:B------:R-:W-:Y:S08]  /*0090*/  BRA.U !UP1, `(.L_x_1) ;  /* 0x0000000109807547 */ /* 0x000ff0000b800000 */
[----:B------:R-:W2:Y:S01]  /*00a0*/  LDCU.64 UR4, c[0x0][0x398] ;  /* 0x00007300ff0477ac */ /* 0x000ea20008000a00 */
[----:B------:R-:W-:Y:S01]  /*00b0*/  IMAD.MOV.U32 R9, RZ, RZ, 0x40000000 ;  /* 0x40000000ff097424 */ /* 0x000fe200078e00ff */
[----:B------:R-:W-:-:S04]  /*00c0*/  ULOP3.LUT UR8, UR6, 0x7ffffff0, URZ, 0xc0, !UPT ;  /* 0x7ffffff006087892 */ /* 0x000fc8000f8ec0ff */
[----:B------:R-:W-:Y:S02]  /*00d0*/  UIADD3 UR9, UPT, UPT, -UR8, URZ, URZ ;  /* 0x000000ff08097290 */ /* 0x000fe4000fffe1ff */
[----:B------:R-:W-:Y:S01]  /*00e0*/  MOV R5, UR8 ;  /* 0x0000000800057c02 */ /* 0x000fe20008000f00 */
[----:B--2---:R-:W-:-:S04]  /*00f0*/  UIADD3 UR4, UP1, UPT, UR4, 0x20, URZ ;  /* 0x0000002004047890 */ /* 0x004fc8000ff3e0ff */
[----:B------:R-:W-:Y:S02]  /*0100*/  UIADD3.X UR5, UPT, UPT, URZ, UR5, URZ, UP1, !UPT ;  /* 0x00000005ff057290 */ /* 0x000fe40008ffe4ff */
[----:B------:R-:W-:-:S04]  /*0110*/  IMAD.U32 R0, RZ, RZ, UR4 ;  /* 0x00000004ff007e24 */ /* 0x000fc8000f8e00ff */
[----:B------:R-:W-:-:S07]  /*0120*/  IMAD.U32 R7, RZ, RZ, UR5 ;  /* 0x00000005ff077e24 */ /* 0x000fce000f8e00ff */
.L_x_2:
[----:B--2---:R-:W-:Y:S01]  /*0130*/  MOV R2, R0 ;  /* 0x0000000000027202 */ /* 0x004fe20000000f00 */
[----:B------:R-:W-:Y:S01]  /*0140*/  IMAD.MOV.U32 R3, RZ, RZ, R7 ;  /* 0x000000ffff037224 */ /* 0x000fe200078e0007 */
[----:B------:R-:W-:Y:S02]  /*0150*/  UIADD3 UR9, UPT, UPT, UR9, 0x10, URZ ;  /* 0x0000001009097890 */ /* 0x000fe4000fffe0ff */
[----:B------:R-:W-:Y:S02]  /*0160*/  IADD3 R0, P0, PT, R2, 0x40, RZ ;  /* 0x0000004002007810 */ /* 0x000fe40007f1e0ff */
[----:B-1----:R2:W-:Y:S01]  /*0170*/  STG.E desc[UR10][R2.64+-0x20], R9 ;  /* 0xffffe00902007986 */ /* 0x0025e2000c10190a */
[----:B------:R-:W-:Y:S01]  /*0180*/  UISETP.NE.AND UP1, UPT, UR9, URZ, UPT ;  /* 0x000000ff0900728c */ /* 0x000fe2000bf25270 */
[----:B------:R-:W-:Y:S02]  /*0190*/  IADD3.X R7, PT, PT, RZ, R3, RZ, P0, !PT ;  /* 0x00000003ff077210 */ /* 0x000fe400007fe4ff */
[----:B------:R2:W-:Y:S04]  /*01a0*/  STG.E desc[UR10][R2.64+-0x1c], R9 ;  /* 0xffffe40902007986 */ /* 0x0005e8000c10190a */
        /* <DEDUP_REMOVED lines=13> */
[----:B------:R2:W-:Y:S01]  /*0280*/  STG.E desc[UR10][R2.64+0x1c], R9 ;  /* 0x00001c0902007986 */ /* 0x0005e2000c10190a */
[----:B------:R-:W-:Y:S05]  /*0290*/  BRA.U UP1, `(.L_x_2) ;  /* 0xfffffffd01a47547 */ /* 0x000fea000b83ffff */
.L_x_1:
[----:B------:R-:W-:Y:S05]  /*02a0*/  BRA.U !UP0, `(.L_x_0) ;  /* 0x0000000108a07547 */ /* 0x000fea000b800000 */
[----:B------:R-:W-:Y:S02]  /*02b0*/  UISETP.GE.U32.AND UP0, UPT, UR7, 0x8, UPT ;  /* 0x000000080700788c */ /* 0x000fe4000bf06070 */
[----:B------:R-:W-:-:S04]  /*02c0*/  ULOP3.LUT UR5, UR6, 0x7, URZ, 0xc0, !UPT ;  /* 0x0000000706057892 */ /* 0x000fc8000f8ec0ff */
[----:B------:R-:W-:-:S03]  /*02d0*/  UISETP.NE.AND UP1, UPT, UR5, URZ, UPT ;  /* 0x000000ff0500728c */ /* 0x000fc6000bf25270 */
[----:B------:R-:W-:Y:S08]  /*02e0*/  BRA.U !UP0, `(.L_x_3) ;  /* 0x0000000108307547 */ /* 0x000ff0000b800000 */
[----:B--2---:R-:W2:Y:S01]  /*02f0*/  LDC.64 R2, c[0x0][0x398] ;  /* 0x0000e600ff027b82 */ /* 0x004ea20000000a00 */
[----:B------:R-:W-:Y:S02]  /*0300*/  IMAD.MOV.U32 R7, RZ, RZ, 0x40000000 ;  /* 0x40000000ff077424 */ /* 0x000fe400078e00ff */
[C---:B--2---:R-:W-:Y:S01]  /*0310*/  IMAD.WIDE.U32 R2, R5.reuse, 0x4, R2 ;  /* 0x0000000405027825 */ /* 0x044fe200078e0002 */
[----:B------:R-:W-:-:S04]  /*0320*/  IADD3 R5, PT, PT, R5, 0x8, RZ ;  /* 0x0000000805057810 */ /* 0x000fc80007ffe0ff */
[----:B-1----:R3:W-:Y:S04]  /*0330*/  STG.E desc[UR10][R2.64], R7 ;  /* 0x0000000702007986 */ /* 0x0027e8000c10190a */
[----:B------:R3:W-:Y:S04]  /*0340*/  STG.E desc[UR10][R2.64+0x4], R7 ;  /* 0x0000040702007986 */ /* 0x0007e8000c10190a */
[----:B------:R3:W-:Y:S04]  /*0350*/  STG.E desc[UR10][R2.64+0x8], R7 ;  /* 0x0000080702007986 */ /* 0x0007e8000c10190a */
[----:B------:R3:W-:Y:S04]  /*0360*/  STG.E desc[UR10][R2.64+0xc], R7 ;  /* 0x00000c0702007986 */ /* 0x0007e8000c10190a */
[----:B------:R3:W-:Y:S04]  /*0370*/  STG.E desc[UR10][R2.64+0x10], R7 ;  /* 0x0000100702007986 */ /* 0x0007e8000c10190a */
[----:B------:R3:W-:Y:S04]  /*0380*/  STG.E desc[UR10][R2.64+0x14], R7 ;  /* 0x0000140702007986 */ /* 0x0007e8000c10190a */
[----:B------:R3:W-:Y:S04]  /*0390*/  STG.E desc[UR10][R2.64+0x18], R7 ;  /* 0x0000180702007986 */ /* 0x0007e8000c10190a */
[----:B------:R3:W-:Y:S02]  /*03a0*/  STG.E desc[UR10][R2.64+0x1c], R7 ;  /* 0x00001c0702007986 */ /* 0x0007e4000c10190a */
.L_x_3:
[----:B------:R-:W-:Y:S05]  /*03b0*/  BRA.U !UP1, `(.L_x_0) ;  /* 0x00000001095c7547 */ /* 0x000fea000b800000 */
[----:B------:R-:W-:Y:S02]  /*03c0*/  UISETP.GE.U32.AND UP0, UPT, UR5, 0x4, UPT ;  /* 0x000000040500788c */ /* 0x000fe4000bf06070 */
[----:B------:R-:W-:-:S04]  /*03d0*/  ULOP3.LUT UR4, UR6, 0x3, URZ, 0xc0, !UPT ;  /* 0x0000000306047892 */ /* 0x000fc8000f8ec0ff */
[----:B------:R-:W-:-:S03]  /*03e0*/  UISETP.NE.AND UP1, UPT, UR4, URZ, UPT ;  /* 0x000000ff0400728c */ /* 0x000fc6000bf25270 */
[----:B------:R-:W-:Y:S08]  /*03f0*/  BRA.U !UP0, `(.L_x_4) ;  /* 0x0000000108207547 */ /* 0x000ff0000b800000 */
[----:B--23--:R-:W2:Y:S01]  /*0400*/  LDC.64 R2, c[0x0][0x398] ;  /* 0x0000e600ff027b82 */ /* 0x00cea20000000a00 */
[----:B------:R-:W-:Y:S02]  /*0410*/  IMAD.MOV.U32 R7, RZ, RZ, 0x40000000 ;  /* 0x40000000ff077424 */ /* 0x000fe400078e00ff */
[C---:B--2---:R-:W-:Y:S01]  /*0420*/  IMAD.WIDE.U32 R2, R5.reuse, 0x4, R2 ;  /* 0x0000000405027825 */ /* 0x044fe200078e0002 */
[----:B------:R-:W-:-:S04]  /*0430*/  IADD3 R5, PT, PT, R5, 0x4, RZ ;  /* 0x0000000405057810 */ /* 0x000fc80007ffe0ff */
[----:B-1----:R4:W-:Y:S04]  /*0440*/  STG.E desc[UR10][R2.64], R7 ;  /* 0x0000000702007986 */ /* 0x0029e8000c10190a */
[----:B------:R4:W-:Y:S04]  /*0450*/  STG.E desc[UR10][R2.64+0x4], R7 ;  /* 0x0000040702007986 */ /* 0x0009e8000c10190a */
[----:B------:R4:W-:Y:S04]  /*0460*/  STG.E desc[UR10][R2.64+0x8], R7 ;  /* 0x0000080702007986 */ /* 0x0009e8000c10190a */
[----:B------:R4:W-:Y:S02]  /*0470*/  STG.E desc[UR10][R2.64+0xc], R7 ;  /* 0x00000c0702007986 */ /* 0x0009e4000c10190a */
.L_x_4:
[----:B------:R-:W-:Y:S05]  /*0480*/  BRA.U !UP1, `(.L_x_0) ;  /* 0x0000000109287547 */ /* 0x000fea000b800000 */
[----:B--234-:R-:W2:Y:S01]  /*0490*/  LDC.64 R2, c[0x0][0x398] ;  /* 0x0000e600ff027b82 */ /* 0x01cea20000000a00 */
[----:B------:R-:W-:Y:S01]  /*04a0*/  UIADD3 UR4, UPT, UPT, -UR4, URZ, URZ ;  /* 0x000000ff04047290 */ /* 0x000fe2000fffe1ff */
[----:B--2---:R-:W-:-:S04]  /*04b0*/  IMAD.WIDE.U32 R2, R5, 0x4, R2 ;  /* 0x0000000405027825 */ /* 0x004fc800078e0002 */
[----:B------:R-:W-:-:S07]  /*04c0*/  IMAD.MOV.U32 R5, RZ, RZ, 0x40000000 ;  /* 0x40000000ff057424 */ /* 0x000fce00078e00ff */
.L_x_5:
[----:B------:R-:W-:Y:S01]  /*04d0*/  UIADD3 UR4, UPT, UPT, UR4, 0x1, URZ ;  /* 0x0000000104047890 */ /* 0x000fe2000fffe0ff */
[----:B-1----:R1:W-:Y:S03]  /*04e0*/  STG.E desc[UR10][R2.64], R5 ;  /* 0x0000000502007986 */ /* 0x0023e6000c10190a */
[----:B------:R-:W-:Y:S01]  /*04f0*/  UISETP.NE.AND UP0, UPT, UR4, URZ, UPT ;  /* 0x000000ff0400728c */ /* 0x000fe2000bf05270 */
[----:B-1----:R-:W-:-:S04]  /*0500*/  IADD3 R2, P0, PT, R2, 0x4, RZ ;  /* 0x0000000402027810 */ /* 0x002fc80007f1e0ff */
[----:B------:R-:W-:-:S04]  /*0510*/  IADD3.X R3, PT, PT, RZ, R3, RZ, P0, !PT ;  /* 0x00000003ff037210 */ /* 0x000fc800007fe4ff */
[----:B------:R-:W-:Y:S05]  /*0520*/  BRA.U UP0, `(.L_x_5) ;  /* 0xfffffffd00e87547 */ /* 0x000fea000b83ffff */
.L_x_0:
[----:B--234-:R-:W-:Y:S01]  /*0530*/  MOV R2, 0x0 ;  /* 0x0000000000027802 */ /* 0x01cfe20000000f00 */
[----:B------:R-:W2:Y:S01]  /*0540*/  LDCU.64 UR4, c[0x4][0x8] ;  /* 0x01000100ff0477ac */ /* 0x000ea20008000a00 */
[----:B------:R-:W-:Y:S02]  /*0550*/  CS2R R6, SRZ ;  /* 0x0000000000067805 */ /* 0x000fe4000001ff00 */
[----:B------:R3:W4:Y:S01]  /*0560*/  LDC.64 R8, c[0x4][R2] ;  /* 0x0100000002087b82 */ /* 0x0007220000000a00 */
[----:B--2---:R-:W-:Y:S01]  /*0570*/  IMAD.U32 R4, RZ, RZ, UR4 ;  /* 0x00000004ff047e24 */ /* 0x004fe2000f8e00ff */
[----:B---3--:R-:W-:-:S07]  /*0580*/  MOV R5, UR5 ;  /* 0x0000000500057c02 */ /* 0x008fce0008000f00 */
[----:B------:R-:W-:-:S07]  /*0590*/  LEPC R20, `(.L_x_6) ;  /* 0x000000001014794e */ /* 0x000fce0000000000 */
[----:B01--4-:R-:W-:Y:S05]  /*05a0*/  CALL.ABS.NOINC R8 ;  /* 0x0000000008007343 */ /* 0x013fea0003c00000 */
.L_x_6:
[----:B------:R-:W0:Y:S01]  /*05b0*/  LDC.64 R2, c[0x4][R2] ;  /* 0x0100000002027b82 */ /* 0x000e220000000a00 */
[----:B------:R-:W1:Y:S01]  /*05c0*/  LDCU.64 UR4, c[0x4][0x8] ;  /* 0x01000100ff0477ac */ /* 0x000e620008000a00 */
[----:B------:R-:W-:Y:S01]  /*05d0*/  CS2R R6, SRZ ;  /* 0x0000000000067805 */ /* 0x000fe2000001ff00 */
[----:B-1----:R-:W-:Y:S01]  /*05e0*/  IMAD.U32 R4, RZ, RZ, UR4 ;  /* 0x00000004ff047e24 */ /* 0x002fe2000f8e00ff */
[----:B------:R-:W-:-:S07]  /*05f0*/  MOV R5, UR5 ;  /* 0x0000000500057c02 */ /* 0x000fce0008000f00 */
[----:B------:R-:W-:-:S07]  /*0600*/  LEPC R20, `(.L_x_7) ;  /* 0x000000001014794e */ /* 0x000fce0000000000 */
[----:B0-----:R-:W-:Y:S05]  /*0610*/  CALL.ABS.NOINC R2 ;  /* 0x0000000002007343 */ /* 0x001fea0003c00000 */
.L_x_7:
[----:B------:R-:W-:Y:S05]  /*0620*/  EXIT ;  /* 0x000000000000794d */ /* 0x000fea0003800000 */
.L_x_8:
[----:B------:R-:W-:-:S00]  /*0630*/  BRA `(.L_x_8) ;  /* 0xfffffffc00fc7947 */ /* 0x000fc0000383ffff */
[----:B------:R-:W-:-:S00]  /*0640*/  NOP ;  /* 0x0000000000007918 */ /* 0x000fc00000000000 */
        /* <DEDUP_REMOVED lines=11> */
.L_x_9:


//--------------------- .nv.global.init           --------------------------
	.section	.nv.global.init,"aw",@progbits
.nv.global.init:
	.type		$str,@object
	.size		$str,(.L_0 - $str)
$str:
        /*0000*/ 	.byte	0x0a, 0x00
.L_0:


//--------------------- .nv.shared.reserved.0     --------------------------
	.section	.nv.shared.reserved.0,"aw",@nobits
	.weak		__nv_reservedSMEM_offset_0_alias
	.size		__nv_reservedSMEM_offset_0_alias, 0, 64
	.other		__nv_reservedSMEM_offset_0_alias,@"STO_CUDA_RESERVED_SHARED STV_DEFAULT"
__nv_reservedSMEM_offset_0_alias:
	.zero		0
	.zero		64


//--------------------- .nv.constant0._Z4shitiiPfS_S_ --------------------------
	.section	.nv.constant0._Z4shitiiPfS_S_,"a",@progbits
	.sectionflags	@""
	.align	4
.nv.constant0._Z4shitiiPfS_S_:
	.zero		928


//--------------------- SYMBOLS --------------------------

	.type		.nv.reservedSmem.offset0,@object
	.size		.nv.reservedSmem.offset0,0x4
	.type		vprintf,@function
